//
// Generated by NVIDIA NVVM Compiler
//
// Compiler Build ID: CL-36424714
// Cuda compilation tools, release 13.0, V13.0.88
// Based on NVVM 20.0.0
//

.version 9.0
.target sm_100
.address_size 64

	// .globl	_Z8getmaxcuPjjj
// _ZZ8getmaxcuPjjjE9block_num has been demoted

.visible .entry _Z8getmaxcuPjjj(
	.param .u64 .ptr .align 1 _Z8getmaxcuPjjj_param_0,
	.param .u32 _Z8getmaxcuPjjj_param_1,
	.param .u32 _Z8getmaxcuPjjj_param_2
)
{
	.reg .pred 	%p<9>;
	.reg .b32 	%r<31>;
	.reg .b64 	%rd<7>;
	// demoted variable
	.shared .align 4 .b8 _ZZ8getmaxcuPjjjE9block_num[4000];
	ld.param.u64 	%rd2, [_Z8getmaxcuPjjj_param_0];
	ld.param.u32 	%r8, [_Z8getmaxcuPjjj_param_1];
	ld.param.u32 	%r9, [_Z8getmaxcuPjjj_param_2];
	cvta.to.global.u64 	%rd1, %rd2;
	mov.u32 	%r1, %tid.x;
	mov.u32 	%r10, %ctaid.x;
	mad.lo.s32 	%r2, %r10, 1000, %r1;
	setp.ge.u32 	%p1, %r2, %r8;
	@%p1 bra 	$L__BB0_8;
	setp.eq.s32 	%p2, %r9, 1;
	selp.b32 	%r11, 1, 1000, %p2;
	mul.lo.s32 	%r12, %r11, %r2;
	mul.wide.u32 	%rd3, %r12, 4;
	add.s64 	%rd4, %rd1, %rd3;
	ld.global.u32 	%r13, [%rd4];
	shl.b32 	%r14, %r1, 2;
	mov.u32 	%r15, _ZZ8getmaxcuPjjjE9block_num;
	add.s32 	%r3, %r15, %r14;
	st.shared.u32 	[%r3], %r13;
	mul.hi.u32 	%r16, %r8, 274877907;
	shr.u32 	%r17, %r16, 6;
	mul.lo.s32 	%r18, %r17, 1000;
	sub.s32 	%r19, %r8, %r18;
	not.b32 	%r20, %r19;
	add.s32 	%r21, %r8, %r20;
	setp.gt.u32 	%p3, %r2, %r21;
	bar.sync 	0;
	selp.b32 	%r30, %r19, 1000, %p3;
	setp.lt.u32 	%p4, %r30, 2;
	@%p4 bra 	$L__BB0_6;
$L__BB0_2:
	mov.u32 	%r5, %r30;
	shr.u32 	%r22, %r5, 1;
	setp.ge.u32 	%p5, %r1, %r22;
	@%p5 bra 	$L__BB0_5;
	ld.shared.u32 	%r23, [%r3];
	shl.b32 	%r24, %r5, 1;
	add.s32 	%r25, %r24, 2;
	and.b32  	%r26, %r25, -4;
	add.s32 	%r27, %r3, %r26;
	ld.shared.u32 	%r6, [%r27];
	setp.ge.u32 	%p6, %r23, %r6;
	@%p6 bra 	$L__BB0_5;
	st.shared.u32 	[%r3], %r6;
$L__BB0_5:
	add.s32 	%r28, %r5, 1;
	shr.u32 	%r30, %r28, 1;
	bar.sync 	0;
	setp.gt.u32 	%p7, %r5, 2;
	@%p7 bra 	$L__BB0_2;
$L__BB0_6:
	setp.ne.s32 	%p8, %r1, 0;
	@%p8 bra 	$L__BB0_8;
	ld.shared.u32 	%r29, [_ZZ8getmaxcuPjjjE9block_num];
	mul.wide.u32 	%rd5, %r2, 4;
	add.s64 	%rd6, %rd1, %rd5;
	st.global.u32 	[%rd6], %r29;
$L__BB0_8:
	ret;

}


// ===== COMPILED SASS (sm_100) =====

	.target	sm_100

	.elftype	@"ET_EXEC"


//--------------------- .note.nv.tkinfo           --------------------------
	.section	.note.nv.tkinfo,"",@"SHT_NOTE"
	.sectionflags	@"SHF_NOTE_NV_TKINFO"
	.tkinfo
        /*0018*/ 	.word	0x00000002
        /*0030*/ 	.string	""
        /*0030*/ 	.string	"ptxas"
        /*0030*/ 	.string	"Cuda compilation tools, release 13.0, V13.0.88"
        /*0030*/ 	.string	"Build cuda_13.0.r13.0/compiler.36424714_0"
        /*0030*/ 	.string	"-arch sm_100 -m 64 "



//--------------------- .note.nv.cuinfo           --------------------------
	.section	.note.nv.cuinfo,"",@"SHT_NOTE"
	.sectionflags	@"SHF_NOTE_NV_CUINFO"
        /*0018*/ 	.short	0x0002
        /*001a*/ 	.short	0x0064
        /*001c*/ 	.short	0x0082
	.zero		2


//--------------------- .nv.info                  --------------------------
	.section	.nv.info,"",@"SHT_CUDA_INFO"
	.align	4


	//----- nvinfo : EIATTR_REGCOUNT
	.align		4
        /*0000*/ 	.byte	0x04, 0x2f
        /*0002*/ 	.short	(.L_1 - .L_0)
	.align		4
.L_0:
        /*0004*/ 	.word	index@(_Z8getmaxcuPjjj)
        /*0008*/ 	.word	0x0000000e


	//----- nvinfo : EIATTR_FRAME_SIZE
	.align		4
.L_1:
        /*000c*/ 	.byte	0x04, 0x11
        /*000e*/ 	.short	(.L_3 - .L_2)
	.align		4
.L_2:
        /*0010*/ 	.word	index@(_Z8getmaxcuPjjj)
        /*0014*/ 	.word	0x00000000


	//----- nvinfo : EIATTR_MIN_STACK_SIZE
	.align		4
.L_3:
        /*0018*/ 	.byte	0x04, 0x12
        /*001a*/ 	.short	(.L_5 - .L_4)
	.align		4
.L_4:
        /*001c*/ 	.word	index@(_Z8getmaxcuPjjj)
        /*0020*/ 	.word	0x00000000
.L_5:


//--------------------- .nv.compat                --------------------------
	.section	.nv.compat,"",@"SHT_CUDA_COMPAT_INFO"
	.align	4
        /*0000*/ 	.byte	0x02, 0x09, 0x00, 0x00, 0x02, 0x02, 0x01, 0x00, 0x02, 0x05, 0x05, 0x00, 0x03, 0x07, 0x01, 0x01
        /*0010*/ 	.byte	0x02, 0x03, 0x00, 0x00, 0x02, 0x06, 0x01, 0x00, 0x04, 0x0b, 0x08, 0x00, 0x09, 0x00, 0x00, 0x00
        /*0020*/ 	.byte	0x00, 0x00, 0x00, 0x00


//--------------------- .nv.info._Z8getmaxcuPjjj  --------------------------
	.section	.nv.info._Z8getmaxcuPjjj,"",@"SHT_CUDA_INFO"
	.sectionflags	@""
	.align	4


	//----- nvinfo : EIATTR_CUDA_API_VERSION
	.align		4
        /*0000*/ 	.byte	0x04, 0x37
        /*0002*/ 	.short	(.L_7 - .L_6)
.L_6:
        /*0004*/ 	.word	0x00000082


	//----- nvinfo : EIATTR_KPARAM_INFO
	.align		4
.L_7:
        /*0008*/ 	.byte	0x04, 0x17
        /*000a*/ 	.short	(.L_9 - .L_8)
.L_8:
        /*000c*/ 	.word	0x00000000
        /*0010*/ 	.short	0x0002
        /*0012*/ 	.short	0x000c
        /*0014*/ 	.byte	0x00, 0xf0, 0x11, 0x00


	//----- nvinfo : EIATTR_KPARAM_INFO
	.align		4
.L_9:
        /*0018*/ 	.byte	0x04, 0x17
        /*001a*/ 	.short	(.L_11 - .L_10)
.L_10:
        /*001c*/ 	.word	0x00000000
        /*0020*/ 	.short	0x0001
        /*0022*/ 	.short	0x0008
        /*0024*/ 	.byte	0x00, 0xf0, 0x11, 0x00


	//----- nvinfo : EIATTR_KPARAM_INFO
	.align		4
.L_11:
        /*0028*/ 	.byte	0x04, 0x17
        /*002a*/ 	.short	(.L_13 - .L_12)
.L_12:
        /*002c*/ 	.word	0x00000000
        /*0030*/ 	.short	0x0000
        /*0032*/ 	.short	0x0000
        /*0034*/ 	.byte	0x00, 0xf5, 0x21, 0x00


	//----- nvinfo : EIATTR_SPARSE_MMA_MASK
	.align		4
.L_13:
        /*0038*/ 	.byte	0x03, 0x50
        /*003a*/ 	.short	0x0000


	//----- nvinfo : EIATTR_MAXREG_COUNT
	.align		4
        /*003c*/ 	.byte	0x03, 0x1b
        /*003e*/ 	.short	0x00ff


	//----- nvinfo : EIATTR_NUM_BARRIERS
	.align		4
        /*0040*/ 	.byte	0x02, 0x4c
        /*0042*/ 	.byte	0x01
	.zero		1


	//----- nvinfo : EIATTR_MERCURY_ISA_VERSION
	.align		4
        /*0044*/ 	.byte	0x03, 0x5f
        /*0046*/ 	.short	0x0101


	//----- nvinfo : EIATTR_VRC_CTA_INIT_COUNT
	.align		4
        /*0048*/ 	.byte	0x02, 0x4a
	.zero		1
	.zero		1


	//----- nvinfo : EIATTR_EXIT_INSTR_OFFSETS
	.align		4
        /*004c*/ 	.byte	0x04, 0x1c
        /*004e*/ 	.short	(.L_15 - .L_14)


	//   ....[0]....
.L_14:
        /*0050*/ 	.word	0x00000060


	//   ....[1]....
        /*0054*/ 	.word	0x00000300


	//   ....[2]....
        /*0058*/ 	.word	0x00000380


	//----- nvinfo : EIATTR_CRS_STACK_SIZE
	.align		4
.L_15:
        /*005c*/ 	.byte	0x04, 0x1e
        /*005e*/ 	.short	(.L_17 - .L_16)
.L_16:
        /*0060*/ 	.word	0x00000000


	//----- nvinfo : EIATTR_CBANK_PARAM_SIZE
	.align		4
.L_17:
        /*0064*/ 	.byte	0x03, 0x19
        /*0066*/ 	.short	0x0010


	//----- nvinfo : EIATTR_PARAM_CBANK
	.align		4
        /*0068*/ 	.byte	0x04, 0x0a
        /*006a*/ 	.short	(.L_19 - .L_18)
	.align		4
.L_18:
        /*006c*/ 	.word	index@(.nv.constant0._Z8getmaxcuPjjj)
        /*0070*/ 	.short	0x0380
        /*0072*/ 	.short	0x0010


	//----- nvinfo : EIATTR_SW_WAR
	.align		4
.L_19:
        /*0074*/ 	.byte	0x04, 0x36
        /*0076*/ 	.short	(.L_21 - .L_20)
.L_20:
        /*0078*/ 	.word	0x00000008
.L_21:


//--------------------- .nv.callgraph             --------------------------
	.section	.nv.callgraph,"",@"SHT_CUDA_CALLGRAPH"
	.align	4
	.sectionentsize	8
	.align		4
        /*0000*/ 	.word	0x00000000
	.align		4
        /*0004*/ 	.word	0xffffffff
	.align		4
        /*0008*/ 	.word	0x00000000
	.align		4
        /*000c*/ 	.word	0xfffffffe
	.align		4
        /*0010*/ 	.word	0x00000000
	.align		4
        /*0014*/ 	.word	0xfffffffd
	.align		4
        /*0018*/ 	.word	0x00000000
	.align		4
        /*001c*/ 	.word	0xfffffffc


//--------------------- .text._Z8getmaxcuPjjj     --------------------------
	.section	.text._Z8getmaxcuPjjj,"ax",@progbits
	.align	128
        .global         _Z8getmaxcuPjjj
        .type           _Z8getmaxcuPjjj,@function
        .size           _Z8getmaxcuPjjj,(.L_x_4 - _Z8getmaxcuPjjj)
        .other          _Z8getmaxcuPjjj,@"STO_CUDA_ENTRY STV_DEFAULT"
_Z8getmaxcuPjjj:
.text._Z8getmaxcuPjjj:
[----:B------:R-:W-:Y:S01]  /*0000*/  LDC R1, c[0x0][0x37c] ;  /* 0x0000df00ff017b82 */ /* 0x000fe20000000800 */
[----:B------:R-:W0:Y:S07]  /*0010*/  S2R R9, SR_TID.X ;  /* 0x0000000000097919 */ /* 0x000e2e0000002100 */
[----:B------:R-:W1:Y:S01]  /*0020*/  LDC R11, c[0x0][0x388] ;  /* 0x0000e200ff0b7b82 */ /* 0x000e620000000800 */
[----:B------:R-:W0:Y:S02]  /*0030*/  S2R R0, SR_CTAID.X ;  /* 0x0000000000007919 */ /* 0x000e240000002500 */
[----:B0-----:R-:W-:-:S05]  /*0040*/  IMAD R5, R0, 0x3e8, R9 ;  /* 0x000003e800057824 */ /* 0x001fca00078e0209 */
[----:B-1----:R-:W-:-:S13]  /*0050*/  ISETP.GE.U32.AND P0, PT, R5, R11, PT ;  /* 0x0000000b0500720c */ /* 0x002fda0003f06070 */
[----:B------:R-:W-:Y:S05]  /*0060*/  @P0 EXIT ;  /* 0x000000000000094d */ /* 0x000fea0003800000 */
[----:B------:R-:W0:Y:S01]  /*0070*/  LDCU UR4, c[0x0][0x38c] ;  /* 0x00007180ff0477ac */ /* 0x000e220008000800 */
[----:B------:R-:W1:Y:S01]  /*0080*/  LDC.64 R2, c[0x0][0x380] ;  /* 0x0000e000ff027b82 */ /* 0x000e620000000a00 */
[----:B------:R-:W2:Y:S01]  /*0090*/  LDCU.64 UR6, c[0x0][0x358] ;  /* 0x00006b00ff0677ac */ /* 0x000ea20008000a00 */
[----:B0-----:R-:W-:-:S03]  /*00a0*/  UISETP.NE.AND UP0, UPT, UR4, 0x1, UPT ;  /* 0x000000010400788c */ /* 0x001fc6000bf05270 */
[----:B------:R-:W-:Y:S02]  /*00b0*/  UMOV UR4, 0x1 ;  /* 0x0000000100047882 */ /* 0x000fe40000000000 */
[----:B------:R-:W-:-:S06]  /*00c0*/  USEL UR4, UR4, 0x3e8, !UP0 ;  /* 0x000003e804047887 */ /* 0x000fcc000c000000 */
[----:B------:R-:W-:-:S04]  /*00d0*/  IMAD R7, R5, UR4, RZ ;  /* 0x0000000405077c24 */ /* 0x000fc8000f8e02ff */
[----:B-1----:R-:W-:-:S06]  /*00e0*/  IMAD.WIDE.U32 R2, R7, 0x4, R2 ;  /* 0x0000000407027825 */ /* 0x002fcc00078e0002 */
[----:B--2---:R-:W2:Y:S01]  /*00f0*/  LDG.E R2, desc[UR6][R2.64] ;  /* 0x0000000602027981 */ /* 0x004ea2000c1e1900 */
[----:B------:R-:W-:Y:S01]  /*0100*/  IMAD.HI.U32 R0, R11, 0x10624dd3, RZ ;  /* 0x10624dd30b007827 */ /* 0x000fe200078e00ff */
[----:B------:R-:W0:Y:S01]  /*0110*/  S2UR UR5, SR_CgaCtaId ;  /* 0x00000000000579c3 */ /* 0x000e220000008800 */
[----:B------:R-:W-:-:S03]  /*0120*/  UMOV UR4, 0x400 ;  /* 0x0000040000047882 */ /* 0x000fc60000000000 */
[----:B------:R-:W-:-:S05]  /*0130*/  SHF.R.U32.HI R0, RZ, 0x6, R0 ;  /* 0x00000006ff007819 */ /* 0x000fca0000011600 */
[----:B------:R-:W-:-:S05]  /*0140*/  IMAD R0, R0, -0x3e8, R11 ;  /* 0xfffffc1800007824 */ /* 0x000fca00078e020b */
[----:B------:R-:W-:-:S05]  /*0150*/  LOP3.LUT R4, RZ, R0, RZ, 0x33, !PT ;  /* 0x00000000ff047212 */ /* 0x000fca00078e33ff */
[----:B------:R-:W-:-:S05]  /*0160*/  IMAD.IADD R4, R4, 0x1, R11 ;  /* 0x0000000104047824 */ /* 0x000fca00078e020b */
[----:B------:R-:W-:Y:S01]  /*0170*/  ISETP.GT.U32.AND P0, PT, R5, R4, PT ;  /* 0x000000040500720c */ /* 0x000fe20003f04070 */
[----:B0-----:R-:W-:-:S03]  /*0180*/  ULEA UR4, UR5, UR4, 0x18 ;  /* 0x0000000405047291 */ /* 0x001fc6000f8ec0ff */
[----:B------:R-:W-:-:S03]  /*0190*/  SEL R0, R0, 0x3e8, P0 ;  /* 0x000003e800007807 */ /* 0x000fc60000000000 */
[----:B------:R-:W-:Y:S02]  /*01a0*/  LEA R7, R9, UR4, 0x2 ;  /* 0x0000000409077c11 */ /* 0x000fe4000f8e10ff */
[----:B------:R-:W-:-:S03]  /*01b0*/  ISETP.GE.U32.AND P0, PT, R0, 0x2, PT ;  /* 0x000000020000780c */ /* 0x000fc60003f06070 */
[----:B--2---:R0:W-:Y:S01]  /*01c0*/  STS [R7], R2 ;  /* 0x0000000207007388 */ /* 0x0041e20000000800 */
[----:B------:R-:W-:Y:S09]  /*01d0*/  BAR.SYNC.DEFER_BLOCKING 0x0 ;  /* 0x0000000000007b1d */ /* 0x000ff20000010000 */
[----:B------:R-:W-:Y:S05]  /*01e0*/  @!P0 BRA `(.L_x_0) ;  /* 0x0000000000408947 */ /* 0x000fea0003800000 */
.L_x_2:
[----:B0-----:R-:W-:-:S04]  /*01f0*/  SHF.R.U32.HI R2, RZ, 0x1, R0 ;  /* 0x00000001ff027819 */ /* 0x001fc80000011600 */
[----:B------:R-:W-:-:S13]  /*0200*/  ISETP.GE.U32.AND P0, PT, R9, R2, PT ;  /* 0x000000020900720c */ /* 0x000fda0003f06070 */
[----:B------:R-:W-:Y:S05]  /*0210*/  @P0 BRA `(.L_x_1) ;  /* 0x00000000001c0947 */ /* 0x000fea0003800000 */
[----:B------:R-:W-:-:S04]  /*0220*/  LEA R2, R0, 0x2, 0x1 ;  /* 0x0000000200027811 */ /* 0x000fc800078e08ff */
[----:B------:R-:W-:-:S05]  /*0230*/  LOP3.LUT R2, R2, 0xfffffffc, RZ, 0xc0, !PT ;  /* 0xfffffffc02027812 */ /* 0x000fca00078ec0ff */
[----:B------:R-:W-:Y:S02]  /*0240*/  IMAD.IADD R3, R7, 0x1, R2 ;  /* 0x0000000107037824 */ /* 0x000fe400078e0202 */
[----:B------:R-:W-:Y:S04]  /*0250*/  LDS R2, [R7] ;  /* 0x0000000007027984 */ /* 0x000fe80000000800 */
[----:B------:R-:W0:Y:S02]  /*0260*/  LDS R3, [R3] ;  /* 0x0000000003037984 */ /* 0x000e240000000800 */
[----:B0-----:R-:W-:-:S13]  /*0270*/  ISETP.GE.U32.AND P0, PT, R2, R3, PT ;  /* 0x000000030200720c */ /* 0x001fda0003f06070 */
[----:B------:R0:W-:Y:S02]  /*0280*/  @!P0 STS [R7], R3 ;  /* 0x0000000307008388 */ /* 0x0001e40000000800 */
.L_x_1:
[C---:B------:R-:W-:Y:S01]  /*0290*/  ISETP.GT.U32.AND P0, PT, R0.reuse, 0x2, PT ;  /* 0x000000020000780c */ /* 0x040fe20003f04070 */
[----:B------:R-:W-:Y:S01]  /*02a0*/  VIADD R0, R0, 0x1 ;  /* 0x0000000100007836 */ /* 0x000fe20000000000 */
[----:B------:R-:W-:Y:S05]  /*02b0*/  WARPSYNC.ALL ;  /* 0x0000000000007948 */ /* 0x000fea0003800000 */
[----:B------:R-:W-:Y:S01]  /*02c0*/  BAR.SYNC.DEFER_BLOCKING 0x0 ;  /* 0x0000000000007b1d */ /* 0x000fe20000010000 */
[----:B------:R-:W-:-:S05]  /*02d0*/  SHF.R.U32.HI R0, RZ, 0x1, R0 ;  /* 0x00000001ff007819 */ /* 0x000fca0000011600 */
[----:B------:R-:W-:Y:S05]  /*02e0*/  @P0 BRA `(.L_x_2) ;  /* 0xfffffffc00c00947 */ /* 0x000fea000383ffff */
.L_x_0:
[----:B------:R-:W-:-:S13]  /*02f0*/  ISETP.NE.AND P0, PT, R9, RZ, PT ;  /* 0x000000ff0900720c */ /* 0x000fda0003f05270 */
[----:B------:R-:W-:Y:S05]  /*0300*/  @P0 EXIT ;  /* 0x000000000000094d */ /* 0x000fea0003800000 */
[----:B------:R-:W1:Y:S01]  /*0310*/  S2UR UR5, SR_CgaCtaId ;  /* 0x00000000000579c3 */ /* 0x000e620000008800 */
[----:B------:R-:W-:-:S07]  /*0320*/  UMOV UR4, 0x400 ;  /* 0x0000040000047882 */ /* 0x000fce0000000000 */
[----:B0-----:R-:W0:Y:S01]  /*0330*/  LDC.64 R2, c[0x0][0x380] ;  /* 0x0000e000ff027b82 */ /* 0x001e220000000a00 */
[----:B-1----:R-:W-:Y:S01]  /*0340*/  ULEA UR4, UR5, UR4, 0x18 ;  /* 0x0000000405047291 */ /* 0x002fe2000f8ec0ff */
[----:B0-----:R-:W-:-:S08]  /*0350*/  IMAD.WIDE.U32 R2, R5, 0x4, R2 ;  /* 0x0000000405027825 */ /* 0x001fd000078e0002 */
[----:B------:R-:W0:Y:S04]  /*0360*/  LDS R7, [UR4] ;  /* 0x00000004ff077984 */ /* 0x000e280008000800 */
[----:B0-----:R-:W-:Y:S01]  /*0370*/  STG.E desc[UR6][R2.64], R7 ;  /* 0x0000000702007986 */ /* 0x001fe2000c101906 */
[----:B------:R-:W-:Y:S05]  /*0380*/  EXIT ;  /* 0x000000000000794d */ /* 0x000fea0003800000 */
.L_x_3:
[----:B------:R-:W-:-:S00]  /*0390*/  BRA `(.L_x_3) ;  /* 0xfffffffc00fc7947 */ /* 0x000fc0000383ffff */
[----:B------:R-:W-:-:S00]  /*03a0*/  NOP ;  /* 0x0000000000007918 */ /* 0x000fc00000000000 */
        /* <DEDUP_REMOVED lines=13> */
.L_x_4:


//--------------------- .nv.shared._Z8getmaxcuPjjj --------------------------
	.section	.nv.shared._Z8getmaxcuPjjj,"aw",@nobits
	.sectionflags	@""
	.align	4
.nv.shared._Z8getmaxcuPjjj:
	.zero		5024


//--------------------- .nv.shared.reserved.0     --------------------------
	.section	.nv.shared.reserved.0,"aw",@nobits
	.weak		__nv_reservedSMEM_offset_0_alias
	.size		__nv_reservedSMEM_offset_0_alias, 0, 64
	.other		__nv_reservedSMEM_offset_0_alias,@"STO_CUDA_RESERVED_SHARED STV_DEFAULT"
__nv_reservedSMEM_offset_0_alias:
	.zero		0
	.zero		64


//--------------------- .nv.constant0._Z8getmaxcuPjjj --------------------------
	.section	.nv.constant0._Z8getmaxcuPjjj,"a",@progbits
	.sectionflags	@""
	.align	4
.nv.constant0._Z8getmaxcuPjjj:
	.zero		912


//--------------------- SYMBOLS --------------------------

	.type		.nv.reservedSmem.offset0,@object
	.size		.nv.reservedSmem.offset0,0x4
	.type		.nv.reservedSmem.cap,@object
	.size		.nv.reservedSmem.cap,0x4
